//
// Generated by NVIDIA NVVM Compiler
//
// Compiler Build ID: CL-36424714
// Cuda compilation tools, release 13.0, V13.0.88
// Based on NVVM 20.0.0
//

.version 9.0
.target sm_100
.address_size 64

	// .globl	_Z6step_dPKfPfS1_iiim
.const .align 4 .b8 fd_d[12];

.visible .entry _Z6step_dPKfPfS1_iiim(
	.param .u64 .ptr .align 1 _Z6step_dPKfPfS1_iiim_param_0,
	.param .u64 .ptr .align 1 _Z6step_dPKfPfS1_iiim_param_1,
	.param .u64 .ptr .align 1 _Z6step_dPKfPfS1_iiim_param_2,
	.param .u32 _Z6step_dPKfPfS1_iiim_param_3,
	.param .u32 _Z6step_dPKfPfS1_iiim_param_4,
	.param .u32 _Z6step_dPKfPfS1_iiim_param_5,
	.param .u64 _Z6step_dPKfPfS1_iiim_param_6
)
{
	.reg .pred 	%p<13>;
	.reg .b32 	%r<25>;
	.reg .b32 	%f<27>;
	.reg .b64 	%rd<36>;

	ld.param.u64 	%rd1, [_Z6step_dPKfPfS1_iiim_param_0];
	ld.param.u64 	%rd2, [_Z6step_dPKfPfS1_iiim_param_1];
	ld.param.u64 	%rd3, [_Z6step_dPKfPfS1_iiim_param_2];
	ld.param.u32 	%r4, [_Z6step_dPKfPfS1_iiim_param_3];
	ld.param.u32 	%r5, [_Z6step_dPKfPfS1_iiim_param_4];
	ld.param.u32 	%r6, [_Z6step_dPKfPfS1_iiim_param_5];
	ld.param.u64 	%rd4, [_Z6step_dPKfPfS1_iiim_param_6];
	mov.u32 	%r8, %ntid.x;
	mov.u32 	%r9, %ctaid.x;
	mov.u32 	%r10, %tid.x;
	mad.lo.s32 	%r11, %r8, %r9, %r10;
	mov.u32 	%r12, %ntid.y;
	mov.u32 	%r13, %ctaid.y;
	mov.u32 	%r14, %tid.y;
	mad.lo.s32 	%r2, %r12, %r13, %r14;
	mov.u32 	%r15, %ntid.z;
	mov.u32 	%r16, %ctaid.z;
	mov.u32 	%r17, %tid.z;
	mad.lo.s32 	%r3, %r15, %r16, %r17;
	setp.lt.s32 	%p4, %r11, 2;
	add.s32 	%r18, %r6, -2;
	setp.ge.s32 	%p5, %r11, %r18;
	or.pred  	%p6, %p4, %p5;
	setp.lt.u32 	%p7, %r2, 2;
	mov.pred 	%p12, 0;
	or.pred  	%p8, %p7, %p6;
	@%p8 bra 	$L__BB0_2;
	add.s32 	%r19, %r5, -2;
	setp.lt.s32 	%p12, %r2, %r19;
$L__BB0_2:
	setp.ge.s32 	%p9, %r3, %r4;
	not.pred 	%p10, %p12;
	or.pred  	%p11, %p10, %p9;
	@%p11 bra 	$L__BB0_4;
	cvta.to.global.u64 	%rd5, %rd2;
	ld.const.f32 	%f1, [fd_d];
	mul.lo.s32 	%r20, %r5, %r3;
	cvt.s64.s32 	%rd6, %r20;
	mul.lo.s64 	%rd7, %rd4, %rd6;
	cvt.u64.u32 	%rd8, %r2;
	mul.lo.s64 	%rd9, %rd4, %rd8;
	add.s64 	%rd10, %rd7, %rd9;
	add.s64 	%rd11, %rd5, %rd10;
	mul.wide.s32 	%rd12, %r11, 4;
	add.s64 	%rd13, %rd11, %rd12;
	ld.global.f32 	%f2, [%rd13];
	ld.const.f32 	%f3, [fd_d+4];
	ld.global.f32 	%f4, [%rd13+4];
	ld.global.f32 	%f5, [%rd13+-4];
	add.f32 	%f6, %f4, %f5;
	add.s32 	%r21, %r2, 1;
	cvt.u64.u32 	%rd14, %r21;
	mad.lo.s64 	%rd15, %rd4, %rd14, %rd7;
	add.s64 	%rd16, %rd5, %rd15;
	add.s64 	%rd17, %rd16, %rd12;
	ld.global.f32 	%f7, [%rd17];
	add.f32 	%f8, %f6, %f7;
	add.s32 	%r22, %r2, -1;
	cvt.s64.s32 	%rd18, %r22;
	mad.lo.s64 	%rd19, %rd4, %rd18, %rd7;
	add.s64 	%rd20, %rd5, %rd19;
	add.s64 	%rd21, %rd20, %rd12;
	ld.global.f32 	%f9, [%rd21];
	add.f32 	%f10, %f8, %f9;
	mul.f32 	%f11, %f3, %f10;
	fma.rn.f32 	%f12, %f1, %f2, %f11;
	ld.const.f32 	%f13, [fd_d+8];
	ld.global.f32 	%f14, [%rd13+8];
	ld.global.f32 	%f15, [%rd13+-8];
	add.f32 	%f16, %f14, %f15;
	add.s32 	%r23, %r2, 2;
	cvt.u64.u32 	%rd22, %r23;
	mad.lo.s64 	%rd23, %rd4, %rd22, %rd7;
	add.s64 	%rd24, %rd5, %rd23;
	add.s64 	%rd25, %rd24, %rd12;
	ld.global.f32 	%f17, [%rd25];
	add.f32 	%f18, %f16, %f17;
	add.s32 	%r24, %r2, -2;
	cvt.s64.s32 	%rd26, %r24;
	mad.lo.s64 	%rd27, %rd4, %rd26, %rd7;
	add.s64 	%rd28, %rd5, %rd27;
	add.s64 	%rd29, %rd28, %rd12;
	ld.global.f32 	%f19, [%rd29];
	add.f32 	%f20, %f18, %f19;
	fma.rn.f32 	%f21, %f13, %f20, %f12;
	cvta.to.global.u64 	%rd30, %rd1;
	add.s64 	%rd31, %rd30, %rd9;
	add.s64 	%rd32, %rd31, %rd12;
	ld.global.f32 	%f22, [%rd32];
	mul.f32 	%f23, %f22, %f21;
	fma.rn.f32 	%f24, %f2, 0f40000000, %f23;
	cvta.to.global.u64 	%rd33, %rd3;
	add.s64 	%rd34, %rd33, %rd10;
	add.s64 	%rd35, %rd34, %rd12;
	ld.global.f32 	%f25, [%rd35];
	sub.f32 	%f26, %f24, %f25;
	st.global.f32 	[%rd35], %f26;
$L__BB0_4:
	ret;

}
	// .globl	_Z13add_sources_dPKfPfS0_PKiS3_iiiiimmm
.visible .entry _Z13add_sources_dPKfPfS0_PKiS3_iiiiimmm(
	.param .u64 .ptr .align 1 _Z13add_sources_dPKfPfS0_PKiS3_iiiiimmm_param_0,
	.param .u64 .ptr .align 1 _Z13add_sources_dPKfPfS0_PKiS3_iiiiimmm_param_1,
	.param .u64 .ptr .align 1 _Z13add_sources_dPKfPfS0_PKiS3_iiiiimmm_param_2,
	.param .u64 .ptr .align 1 _Z13add_sources_dPKfPfS0_PKiS3_iiiiimmm_param_3,
	.param .u64 .ptr .align 1 _Z13add_sources_dPKfPfS0_PKiS3_iiiiimmm_param_4,
	.param .u32 _Z13add_sources_dPKfPfS0_PKiS3_iiiiimmm_param_5,
	.param .u32 _Z13add_sources_dPKfPfS0_PKiS3_iiiiimmm_param_6,
	.param .u32 _Z13add_sources_dPKfPfS0_PKiS3_iiiiimmm_param_7,
	.param .u32 _Z13add_sources_dPKfPfS0_PKiS3_iiiiimmm_param_8,
	.param .u32 _Z13add_sources_dPKfPfS0_PKiS3_iiiiimmm_param_9,
	.param .u64 _Z13add_sources_dPKfPfS0_PKiS3_iiiiimmm_param_10,
	.param .u64 _Z13add_sources_dPKfPfS0_PKiS3_iiiiimmm_param_11,
	.param .u64 _Z13add_sources_dPKfPfS0_PKiS3_iiiiimmm_param_12
)
{
	.reg .b32 	%r<9>;
	.reg .b32 	%f<5>;
	.reg .b64 	%rd<36>;

	ld.param.u64 	%rd1, [_Z13add_sources_dPKfPfS0_PKiS3_iiiiimmm_param_0];
	ld.param.u64 	%rd2, [_Z13add_sources_dPKfPfS0_PKiS3_iiiiimmm_param_1];
	ld.param.u64 	%rd3, [_Z13add_sources_dPKfPfS0_PKiS3_iiiiimmm_param_2];
	ld.param.u64 	%rd4, [_Z13add_sources_dPKfPfS0_PKiS3_iiiiimmm_param_3];
	ld.param.u64 	%rd5, [_Z13add_sources_dPKfPfS0_PKiS3_iiiiimmm_param_4];
	ld.param.u32 	%r1, [_Z13add_sources_dPKfPfS0_PKiS3_iiiiimmm_param_5];
	ld.param.u32 	%r2, [_Z13add_sources_dPKfPfS0_PKiS3_iiiiimmm_param_8];
	ld.param.u32 	%r3, [_Z13add_sources_dPKfPfS0_PKiS3_iiiiimmm_param_9];
	ld.param.u64 	%rd6, [_Z13add_sources_dPKfPfS0_PKiS3_iiiiimmm_param_10];
	ld.param.u64 	%rd7, [_Z13add_sources_dPKfPfS0_PKiS3_iiiiimmm_param_11];
	ld.param.u64 	%rd8, [_Z13add_sources_dPKfPfS0_PKiS3_iiiiimmm_param_12];
	cvta.to.global.u64 	%rd9, %rd2;
	cvta.to.global.u64 	%rd10, %rd1;
	cvta.to.global.u64 	%rd11, %rd3;
	cvta.to.global.u64 	%rd12, %rd5;
	cvta.to.global.u64 	%rd13, %rd4;
	mov.u32 	%r4, %tid.x;
	mov.u32 	%r5, %ctaid.x;
	cvt.u64.u32 	%rd14, %r5;
	mul.lo.s64 	%rd15, %rd8, %rd14;
	add.s64 	%rd16, %rd13, %rd15;
	cvt.u64.u32 	%rd17, %r4;
	mul.wide.u32 	%rd18, %r4, 4;
	add.s64 	%rd19, %rd16, %rd18;
	ld.global.s32 	%rd20, [%rd19];
	add.s64 	%rd21, %rd12, %rd15;
	add.s64 	%rd22, %rd21, %rd18;
	ld.global.u32 	%r6, [%rd22];
	mul.lo.s32 	%r7, %r2, %r5;
	cvt.s64.s32 	%rd23, %r7;
	add.s64 	%rd24, %rd23, %rd17;
	mad.lo.s64 	%rd25, %rd24, %rd7, %rd11;
	mul.wide.s32 	%rd26, %r3, 4;
	add.s64 	%rd27, %rd25, %rd26;
	ld.global.f32 	%f1, [%rd27];
	mul.lo.s64 	%rd28, %rd6, %rd20;
	add.s64 	%rd29, %rd10, %rd28;
	mul.wide.s32 	%rd30, %r6, 4;
	add.s64 	%rd31, %rd29, %rd30;
	ld.global.f32 	%f2, [%rd31];
	mul.lo.s32 	%r8, %r1, %r5;
	cvt.s64.s32 	%rd32, %r8;
	mad.lo.s64 	%rd33, %rd6, %rd32, %rd28;
	add.s64 	%rd34, %rd9, %rd33;
	add.s64 	%rd35, %rd34, %rd30;
	ld.global.f32 	%f3, [%rd35];
	fma.rn.f32 	%f4, %f1, %f2, %f3;
	st.global.f32 	[%rd35], %f4;
	ret;

}


// ===== COMPILED SASS (sm_100) =====

	.target	sm_100

	.elftype	@"ET_EXEC"


//--------------------- .note.nv.tkinfo           --------------------------
	.section	.note.nv.tkinfo,"",@"SHT_NOTE"
	.sectionflags	@"SHF_NOTE_NV_TKINFO"
	.tkinfo
        /*0018*/ 	.word	0x00000002
        /*0030*/ 	.string	""
        /*0030*/ 	.string	"ptxas"
        /*0030*/ 	.string	"Cuda compilation tools, release 13.0, V13.0.88"
        /*0030*/ 	.string	"Build cuda_13.0.r13.0/compiler.36424714_0"
        /*0030*/ 	.string	"-arch sm_100 -m 64 "



//--------------------- .note.nv.cuinfo           --------------------------
	.section	.note.nv.cuinfo,"",@"SHT_NOTE"
	.sectionflags	@"SHF_NOTE_NV_CUINFO"
        /*0018*/ 	.short	0x0002
        /*001a*/ 	.short	0x0064
        /*001c*/ 	.short	0x0082
	.zero		2


//--------------------- .nv.info                  --------------------------
	.section	.nv.info,"",@"SHT_CUDA_INFO"
	.align	4


	//----- nvinfo : EIATTR_REGCOUNT
	.align		4
        /*0000*/ 	.byte	0x04, 0x2f
        /*0002*/ 	.short	(.L_2 - .L_1)
	.align		4
.L_1:
        /*0004*/ 	.word	index@(_Z6step_dPKfPfS1_iiim)
        /*0008*/ 	.word	0x0000001a


	//----- nvinfo : EIATTR_FRAME_SIZE
	.align		4
.L_2:
        /*000c*/ 	.byte	0x04, 0x11
        /*000e*/ 	.short	(.L_4 - .L_3)
	.align		4
.L_3:
        /*0010*/ 	.word	index@(_Z6step_dPKfPfS1_iiim)
        /*0014*/ 	.word	0x00000000


	//----- nvinfo : EIATTR_REGCOUNT
	.align		4
.L_4:
        /*0018*/ 	.byte	0x04, 0x2f
        /*001a*/ 	.short	(.L_6 - .L_5)
	.align		4
.L_5:
        /*001c*/ 	.word	index@(_Z13add_sources_dPKfPfS0_PKiS3_iiiiimmm)
        /*0020*/ 	.word	0x00000012


	//----- nvinfo : EIATTR_FRAME_SIZE
	.align		4
.L_6:
        /*0024*/ 	.byte	0x04, 0x11
        /*0026*/ 	.short	(.L_8 - .L_7)
	.align		4
.L_7:
        /*0028*/ 	.word	index@(_Z13add_sources_dPKfPfS0_PKiS3_iiiiimmm)
        /*002c*/ 	.word	0x00000000


	//----- nvinfo : EIATTR_MIN_STACK_SIZE
	.align		4
.L_8:
        /*0030*/ 	.byte	0x04, 0x12
        /*0032*/ 	.short	(.L_10 - .L_9)
	.align		4
.L_9:
        /*0034*/ 	.word	index@(_Z13add_sources_dPKfPfS0_PKiS3_iiiiimmm)
        /*0038*/ 	.word	0x00000000


	//----- nvinfo : EIATTR_MIN_STACK_SIZE
	.align		4
.L_10:
        /*003c*/ 	.byte	0x04, 0x12
        /*003e*/ 	.short	(.L_12 - .L_11)
	.align		4
.L_11:
        /*0040*/ 	.word	index@(_Z6step_dPKfPfS1_iiim)
        /*0044*/ 	.word	0x00000000
.L_12:


//--------------------- .nv.compat                --------------------------
	.section	.nv.compat,"",@"SHT_CUDA_COMPAT_INFO"
	.align	4
        /*0000*/ 	.byte	0x02, 0x09, 0x00, 0x00, 0x02, 0x02, 0x01, 0x00, 0x02, 0x05, 0x05, 0x00, 0x03, 0x07, 0x01, 0x01
        /*0010*/ 	.byte	0x02, 0x03, 0x00, 0x00, 0x02, 0x06, 0x01, 0x00, 0x04, 0x0b, 0x08, 0x00, 0x09, 0x00, 0x00, 0x00
        /*0020*/ 	.byte	0x00, 0x00, 0x00, 0x00


//--------------------- .nv.info._Z13add_sources_dPKfPfS0_PKiS3_iiiiimmm --------------------------
	.section	.nv.info._Z13add_sources_dPKfPfS0_PKiS3_iiiiimmm,"",@"SHT_CUDA_INFO"
	.sectionflags	@""
	.align	4


	//----- nvinfo : EIATTR_CUDA_API_VERSION
	.align		4
        /*0000*/ 	.byte	0x04, 0x37
        /*0002*/ 	.short	(.L_14 - .L_13)
.L_13:
        /*0004*/ 	.word	0x00000082


	//----- nvinfo : EIATTR_KPARAM_INFO
	.align		4
.L_14:
        /*0008*/ 	.byte	0x04, 0x17
        /*000a*/ 	.short	(.L_16 - .L_15)
.L_15:
        /*000c*/ 	.word	0x00000000
        /*0010*/ 	.short	0x000c
        /*0012*/ 	.short	0x0050
        /*0014*/ 	.byte	0x00, 0xf0, 0x21, 0x00


	//----- nvinfo : EIATTR_KPARAM_INFO
	.align		4
.L_16:
        /*0018*/ 	.byte	0x04, 0x17
        /*001a*/ 	.short	(.L_18 - .L_17)
.L_17:
        /*001c*/ 	.word	0x00000000
        /*0020*/ 	.short	0x000b
        /*0022*/ 	.short	0x0048
        /*0024*/ 	.byte	0x00, 0xf0, 0x21, 0x00


	//----- nvinfo : EIATTR_KPARAM_INFO
	.align		4
.L_18:
        /*0028*/ 	.byte	0x04, 0x17
        /*002a*/ 	.short	(.L_20 - .L_19)
.L_19:
        /*002c*/ 	.word	0x00000000
        /*0030*/ 	.short	0x000a
        /*0032*/ 	.short	0x0040
        /*0034*/ 	.byte	0x00, 0xf0, 0x21, 0x00


	//----- nvinfo : EIATTR_KPARAM_INFO
	.align		4
.L_20:
        /*0038*/ 	.byte	0x04, 0x17
        /*003a*/ 	.short	(.L_22 - .L_21)
.L_21:
        /*003c*/ 	.word	0x00000000
        /*0040*/ 	.short	0x0009
        /*0042*/ 	.short	0x0038
        /*0044*/ 	.byte	0x00, 0xf0, 0x11, 0x00


	//----- nvinfo : EIATTR_KPARAM_INFO
	.align		4
.L_22:
        /*0048*/ 	.byte	0x04, 0x17
        /*004a*/ 	.short	(.L_24 - .L_23)
.L_23:
        /*004c*/ 	.word	0x00000000
        /*0050*/ 	.short	0x0008
        /*0052*/ 	.short	0x0034
        /*0054*/ 	.byte	0x00, 0xf0, 0x11, 0x00


	//----- nvinfo : EIATTR_KPARAM_INFO
	.align		4
.L_24:
        /*0058*/ 	.byte	0x04, 0x17
        /*005a*/ 	.short	(.L_26 - .L_25)
.L_25:
        /*005c*/ 	.word	0x00000000
        /*0060*/ 	.short	0x0007
        /*0062*/ 	.short	0x0030
        /*0064*/ 	.byte	0x00, 0xf0, 0x11, 0x00


	//----- nvinfo : EIATTR_KPARAM_INFO
	.align		4
.L_26:
        /*0068*/ 	.byte	0x04, 0x17
        /*006a*/ 	.short	(.L_28 - .L_27)
.L_27:
        /*006c*/ 	.word	0x00000000
        /*0070*/ 	.short	0x0006
        /*0072*/ 	.short	0x002c
        /*0074*/ 	.byte	0x00, 0xf0, 0x11, 0x00


	//----- nvinfo : EIATTR_KPARAM_INFO
	.align		4
.L_28:
        /*0078*/ 	.byte	0x04, 0x17
        /*007a*/ 	.short	(.L_30 - .L_29)
.L_29:
        /*007c*/ 	.word	0x00000000
        /*0080*/ 	.short	0x0005
        /*0082*/ 	.short	0x0028
        /*0084*/ 	.byte	0x00, 0xf0, 0x11, 0x00


	//----- nvinfo : EIATTR_KPARAM_INFO
	.align		4
.L_30:
        /*0088*/ 	.byte	0x04, 0x17
        /*008a*/ 	.short	(.L_32 - .L_31)
.L_31:
        /*008c*/ 	.word	0x00000000
        /*0090*/ 	.short	0x0004
        /*0092*/ 	.short	0x0020
        /*0094*/ 	.byte	0x00, 0xf5, 0x21, 0x00


	//----- nvinfo : EIATTR_KPARAM_INFO
	.align		4
.L_32:
        /*0098*/ 	.byte	0x04, 0x17
        /*009a*/ 	.short	(.L_34 - .L_33)
.L_33:
        /*009c*/ 	.word	0x00000000
        /*00a0*/ 	.short	0x0003
        /*00a2*/ 	.short	0x0018
        /*00a4*/ 	.byte	0x00, 0xf5, 0x21, 0x00


	//----- nvinfo : EIATTR_KPARAM_INFO
	.align		4
.L_34:
        /*00a8*/ 	.byte	0x04, 0x17
        /*00aa*/ 	.short	(.L_36 - .L_35)
.L_35:
        /*00ac*/ 	.word	0x00000000
        /*00b0*/ 	.short	0x0002
        /*00b2*/ 	.short	0x0010
        /*00b4*/ 	.byte	0x00, 0xf5, 0x21, 0x00


	//----- nvinfo : EIATTR_KPARAM_INFO
	.align		4
.L_36:
        /*00b8*/ 	.byte	0x04, 0x17
        /*00ba*/ 	.short	(.L_38 - .L_37)
.L_37:
        /*00bc*/ 	.word	0x00000000
        /*00c0*/ 	.short	0x0001
        /*00c2*/ 	.short	0x0008
        /*00c4*/ 	.byte	0x00, 0xf5, 0x21, 0x00


	//----- nvinfo : EIATTR_KPARAM_INFO
	.align		4
.L_38:
        /*00c8*/ 	.byte	0x04, 0x17
        /*00ca*/ 	.short	(.L_40 - .L_39)
.L_39:
        /*00cc*/ 	.word	0x00000000
        /*00d0*/ 	.short	0x0000
        /*00d2*/ 	.short	0x0000
        /*00d4*/ 	.byte	0x00, 0xf5, 0x21, 0x00


	//----- nvinfo : EIATTR_SPARSE_MMA_MASK
	.align		4
.L_40:
        /*00d8*/ 	.byte	0x03, 0x50
        /*00da*/ 	.short	0x0000


	//----- nvinfo : EIATTR_MAXREG_COUNT
	.align		4
        /*00dc*/ 	.byte	0x03, 0x1b
        /*00de*/ 	.short	0x00ff


	//----- nvinfo : EIATTR_MERCURY_ISA_VERSION
	.align		4
        /*00e0*/ 	.byte	0x03, 0x5f
        /*00e2*/ 	.short	0x0101


	//----- nvinfo : EIATTR_VRC_CTA_INIT_COUNT
	.align		4
        /*00e4*/ 	.byte	0x02, 0x4a
	.zero		1
	.zero		1


	//----- nvinfo : EIATTR_EXIT_INSTR_OFFSETS
	.align		4
        /*00e8*/ 	.byte	0x04, 0x1c
        /*00ea*/ 	.short	(.L_42 - .L_41)


	//   ....[0]....
.L_41:
        /*00ec*/ 	.word	0x00000390


	//----- nvinfo : EIATTR_CBANK_PARAM_SIZE
	.align		4
.L_42:
        /*00f0*/ 	.byte	0x03, 0x19
        /*00f2*/ 	.short	0x0058


	//----- nvinfo : EIATTR_PARAM_CBANK
	.align		4
        /*00f4*/ 	.byte	0x04, 0x0a
        /*00f6*/ 	.short	(.L_44 - .L_43)
	.align		4
.L_43:
        /*00f8*/ 	.word	index@(.nv.constant0._Z13add_sources_dPKfPfS0_PKiS3_iiiiimmm)
        /*00fc*/ 	.short	0x0380
        /*00fe*/ 	.short	0x0058


	//----- nvinfo : EIATTR_SW_WAR
	.align		4
.L_44:
        /*0100*/ 	.byte	0x04, 0x36
        /*0102*/ 	.short	(.L_46 - .L_45)
.L_45:
        /*0104*/ 	.word	0x00000008
.L_46:


//--------------------- .nv.info._Z6step_dPKfPfS1_iiim --------------------------
	.section	.nv.info._Z6step_dPKfPfS1_iiim,"",@"SHT_CUDA_INFO"
	.sectionflags	@""
	.align	4


	//----- nvinfo : EIATTR_CUDA_API_VERSION
	.align		4
        /*0000*/ 	.byte	0x04, 0x37
        /*0002*/ 	.short	(.L_48 - .L_47)
.L_47:
        /*0004*/ 	.word	0x00000082


	//----- nvinfo : EIATTR_KPARAM_INFO
	.align		4
.L_48:
        /*0008*/ 	.byte	0x04, 0x17
        /*000a*/ 	.short	(.L_50 - .L_49)
.L_49:
        /*000c*/ 	.word	0x00000000
        /*0010*/ 	.short	0x0006
        /*0012*/ 	.short	0x0028
        /*0014*/ 	.byte	0x00, 0xf0, 0x21, 0x00


	//----- nvinfo : EIATTR_KPARAM_INFO
	.align		4
.L_50:
        /*0018*/ 	.byte	0x04, 0x17
        /*001a*/ 	.short	(.L_52 - .L_51)
.L_51:
        /*001c*/ 	.word	0x00000000
        /*0020*/ 	.short	0x0005
        /*0022*/ 	.short	0x0020
        /*0024*/ 	.byte	0x00, 0xf0, 0x11, 0x00


	//----- nvinfo : EIATTR_KPARAM_INFO
	.align		4
.L_52:
        /*0028*/ 	.byte	0x04, 0x17
        /*002a*/ 	.short	(.L_54 - .L_53)
.L_53:
        /*002c*/ 	.word	0x00000000
        /*0030*/ 	.short	0x0004
        /*0032*/ 	.short	0x001c
        /*0034*/ 	.byte	0x00, 0xf0, 0x11, 0x00


	//----- nvinfo : EIATTR_KPARAM_INFO
	.align		4
.L_54:
        /*0038*/ 	.byte	0x04, 0x17
        /*003a*/ 	.short	(.L_56 - .L_55)
.L_55:
        /*003c*/ 	.word	0x00000000
        /*0040*/ 	.short	0x0003
        /*0042*/ 	.short	0x0018
        /*0044*/ 	.byte	0x00, 0xf0, 0x11, 0x00


	//----- nvinfo : EIATTR_KPARAM_INFO
	.align		4
.L_56:
        /*0048*/ 	.byte	0x04, 0x17
        /*004a*/ 	.short	(.L_58 - .L_57)
.L_57:
        /*004c*/ 	.word	0x00000000
        /*0050*/ 	.short	0x0002
        /*0052*/ 	.short	0x0010
        /*0054*/ 	.byte	0x00, 0xf5, 0x21, 0x00


	//----- nvinfo : EIATTR_KPARAM_INFO
	.align		4
.L_58:
        /*0058*/ 	.byte	0x04, 0x17
        /*005a*/ 	.short	(.L_60 - .L_59)
.L_59:
        /*005c*/ 	.word	0x00000000
        /*0060*/ 	.short	0x0001
        /*0062*/ 	.short	0x0008
        /*0064*/ 	.byte	0x00, 0xf5, 0x21, 0x00


	//----- nvinfo : EIATTR_KPARAM_INFO
	.align		4
.L_60:
        /*0068*/ 	.byte	0x04, 0x17
        /*006a*/ 	.short	(.L_62 - .L_61)
.L_61:
        /*006c*/ 	.word	0x00000000
        /*0070*/ 	.short	0x0000
        /*0072*/ 	.short	0x0000
        /*0074*/ 	.byte	0x00, 0xf5, 0x21, 0x00


	//----- nvinfo : EIATTR_SPARSE_MMA_MASK
	.align		4
.L_62:
        /*0078*/ 	.byte	0x03, 0x50
        /*007a*/ 	.short	0x0000


	//----- nvinfo : EIATTR_MAXREG_COUNT
	.align		4
        /*007c*/ 	.byte	0x03, 0x1b
        /*007e*/ 	.short	0x00ff


	//----- nvinfo : EIATTR_MERCURY_ISA_VERSION
	.align		4
        /*0080*/ 	.byte	0x03, 0x5f
        /*0082*/ 	.short	0x0101


	//----- nvinfo : EIATTR_VRC_CTA_INIT_COUNT
	.align		4
        /*0084*/ 	.byte	0x02, 0x4a
	.zero		1
	.zero		1


	//----- nvinfo : EIATTR_EXIT_INSTR_OFFSETS
	.align		4
        /*0088*/ 	.byte	0x04, 0x1c
        /*008a*/ 	.short	(.L_64 - .L_63)


	//   ....[0]....
.L_63:
        /*008c*/ 	.word	0x00000170


	//   ....[1]....
        /*0090*/ 	.word	0x00000660


	//----- nvinfo : EIATTR_CBANK_PARAM_SIZE
	.align		4
.L_64:
        /*0094*/ 	.byte	0x03, 0x19
        /*0096*/ 	.short	0x0030


	//----- nvinfo : EIATTR_PARAM_CBANK
	.align		4
        /*0098*/ 	.byte	0x04, 0x0a
        /*009a*/ 	.short	(.L_66 - .L_65)
	.align		4
.L_65:
        /*009c*/ 	.word	index@(.nv.constant0._Z6step_dPKfPfS1_iiim)
        /*00a0*/ 	.short	0x0380
        /*00a2*/ 	.short	0x0030


	//----- nvinfo : EIATTR_SW_WAR
	.align		4
.L_66:
        /*00a4*/ 	.byte	0x04, 0x36
        /*00a6*/ 	.short	(.L_68 - .L_67)
.L_67:
        /*00a8*/ 	.word	0x00000008
.L_68:


//--------------------- .nv.callgraph             --------------------------
	.section	.nv.callgraph,"",@"SHT_CUDA_CALLGRAPH"
	.align	4
	.sectionentsize	8
	.align		4
        /*0000*/ 	.word	0x00000000
	.align		4
        /*0004*/ 	.word	0xffffffff
	.align		4
        /*0008*/ 	.word	0x00000000
	.align		4
        /*000c*/ 	.word	0xfffffffe
	.align		4
        /*0010*/ 	.word	0x00000000
	.align		4
        /*0014*/ 	.word	0xfffffffd
	.align		4
        /*0018*/ 	.word	0x00000000
	.align		4
        /*001c*/ 	.word	0xfffffffc


//--------------------- .nv.constant3             --------------------------
	.section	.nv.constant3,"a",@progbits
	.align	4
.nv.constant3:
	.type		fd_d,@object
	.size		fd_d,(.L_0 - fd_d)
fd_d:
	.zero		12
.L_0:


//--------------------- .text._Z13add_sources_dPKfPfS0_PKiS3_iiiiimmm --------------------------
	.section	.text._Z13add_sources_dPKfPfS0_PKiS3_iiiiimmm,"ax",@progbits
	.align	128
        .global         _Z13add_sources_dPKfPfS0_PKiS3_iiiiimmm
        .type           _Z13add_sources_dPKfPfS0_PKiS3_iiiiimmm,@function
        .size           _Z13add_sources_dPKfPfS0_PKiS3_iiiiimmm,(.L_x_2 - _Z13add_sources_dPKfPfS0_PKiS3_iiiiimmm)
        .other          _Z13add_sources_dPKfPfS0_PKiS3_iiiiimmm,@"STO_CUDA_ENTRY STV_DEFAULT"
_Z13add_sources_dPKfPfS0_PKiS3_iiiiimmm:
.text._Z13add_sources_dPKfPfS0_PKiS3_iiiiimmm:
[----:B------:R-:W-:Y:S08]  /*0000*/  LDC R1, c[0x0][0x37c] ;  /* 0x0000df00ff017b82 */ /* 0x000ff00000000800 */
[----:B------:R-:W0:Y:S01]  /*0010*/  S2UR UR6, SR_CTAID.X ;  /* 0x00000000000679c3 */ /* 0x000e220000002500 */
[----:B------:R-:W0:Y:S01]  /*0020*/  LDCU.64 UR8, c[0x0][0x3d0] ;  /* 0x00007a00ff0877ac */ /* 0x000e220008000a00 */
[----:B------:R-:W1:Y:S01]  /*0030*/  S2R R11, SR_TID.X ;  /* 0x00000000000b7919 */ /* 0x000e620000002100 */
[----:B------:R-:W0:Y:S05]  /*0040*/  LDCU.128 UR12, c[0x0][0x390] ;  /* 0x00007200ff0c77ac */ /* 0x000e2a0008000c00 */
[----:B------:R-:W2:Y:S01]  /*0050*/  LDC R10, c[0x0][0x3b4] ;  /* 0x0000ed00ff0a7b82 */ /* 0x000ea20000000800 */
[----:B------:R-:W3:Y:S01]  /*0060*/  LDCU.64 UR10, c[0x0][0x358] ;  /* 0x00006b00ff0a77ac */ /* 0x000ee20008000a00 */
[----:B------:R-:W4:Y:S06]  /*0070*/  LDCU.128 UR16, c[0x0][0x380] ;  /* 0x00007000ff1077ac */ /* 0x000f2c0008000c00 */
[----:B------:R-:W5:Y:S01]  /*0080*/  LDC.64 R2, c[0x0][0x3c0] ;  /* 0x0000f000ff027b82 */ /* 0x000f620000000a00 */
[----:B0-----:R-:W-:-:S07]  /*0090*/  UIMAD.WIDE.U32 UR4, UR6, UR8, UR14 ;  /* 0x00000008060472a5 */ /* 0x001fce000f8e000e */
[----:B------:R-:W0:Y:S01]  /*00a0*/  LDC R6, c[0x0][0x3b8] ;  /* 0x0000ee00ff067b82 */ /* 0x000e220000000800 */
[----:B------:R-:W-:-:S04]  /*00b0*/  UIMAD UR7, UR6, UR9, URZ ;  /* 0x00000009060772a4 */ /* 0x000fc8000f8e02ff */
[----:B------:R-:W-:Y:S02]  /*00c0*/  UIADD3 UR9, UPT, UPT, UR5, UR7, URZ ;  /* 0x0000000705097290 */ /* 0x000fe4000fffe0ff */
[----:B------:R-:W-:Y:S02]  /*00d0*/  MOV R5, UR5 ;  /* 0x0000000500057c02 */ /* 0x000fe40008000f00 */
[----:B------:R-:W-:Y:S01]  /*00e0*/  MOV R4, UR4 ;  /* 0x0000000400047c02 */ /* 0x000fe20008000f00 */
[----:B------:R-:W4:Y:S01]  /*00f0*/  LDCU.64 UR4, c[0x0][0x3a0] ;  /* 0x00007400ff0477ac */ /* 0x000f220008000a00 */
[----:B------:R-:W-:-:S03]  /*0100*/  MOV R5, UR9 ;  /* 0x0000000900057c02 */ /* 0x000fc60008000f00 */
[----:B-1----:R-:W-:-:S05]  /*0110*/  IMAD.WIDE.U32 R4, R11, 0x4, R4 ;  /* 0x000000040b047825 */ /* 0x002fca00078e0004 */
[----:B---3--:R1:W3:Y:S01]  /*0120*/  LDG.E R7, desc[UR10][R4.64] ;  /* 0x0000000a04077981 */ /* 0x0082e2000c1e1900 */
[----:B----4-:R-:W-:Y:S01]  /*0130*/  UIMAD.WIDE.U32 UR4, UR6, UR8, UR4 ;  /* 0x00000008060472a5 */ /* 0x010fe2000f8e0004 */
[----:B-1----:R-:W1:Y:S03]  /*0140*/  LDC.64 R4, c[0x0][0x3c8] ;  /* 0x0000f200ff047b82 */ /* 0x002e660000000a00 */
[----:B------:R-:W-:Y:S02]  /*0150*/  UIADD3 UR7, UPT, UPT, UR7, UR5, URZ ;  /* 0x0000000507077290 */ /* 0x000fe4000fffe0ff */
[----:B------:R-:W-:Y:S02]  /*0160*/  MOV R9, UR5 ;  /* 0x0000000500097c02 */ /* 0x000fe40008000f00 */
[----:B------:R-:W-:Y:S02]  /*0170*/  MOV R8, UR4 ;  /* 0x0000000400087c02 */ /* 0x000fe40008000f00 */
[----:B------:R-:W-:Y:S01]  /*0180*/  MOV R9, UR7 ;  /* 0x0000000700097c02 */ /* 0x000fe20008000f00 */
[----:B------:R-:W4:Y:S02]  /*0190*/  LDCU UR4, c[0x0][0x3a8] ;  /* 0x00007500ff0477ac */ /* 0x000f240008000800 */
[----:B------:R-:W-:-:S05]  /*01a0*/  IMAD.WIDE.U32 R8, R11, 0x4, R8 ;  /* 0x000000040b087825 */ /* 0x000fca00078e0008 */
[----:B------:R5:W5:Y:S01]  /*01b0*/  LDG.E R0, desc[UR10][R8.64] ;  /* 0x0000000a08007981 */ /* 0x000b62000c1e1900 */
[----:B--2---:R-:W-:-:S05]  /*01c0*/  IMAD R10, R10, UR6, RZ ;  /* 0x000000060a0a7c24 */ /* 0x004fca000f8e02ff */
[----:B------:R-:W-:Y:S01]  /*01d0*/  IADD3 R11, P0, PT, R10, R11, RZ ;  /* 0x0000000b0a0b7210 */ /* 0x000fe20007f1e0ff */
[----:B----4-:R-:W-:-:S04]  /*01e0*/  UIMAD UR4, UR6, UR4, URZ ;  /* 0x00000004060472a4 */ /* 0x010fc8000f8e02ff */
[----:B------:R-:W-:Y:S01]  /*01f0*/  USHF.R.S32.HI UR5, URZ, 0x1f, UR4 ;  /* 0x0000001fff057899 */ /* 0x000fe20008011404 */
[----:B---3--:R-:W-:Y:S01]  /*0200*/  SHF.R.S32.HI R13, RZ, 0x1f, R7 ;  /* 0x0000001fff0d7819 */ /* 0x008fe20000011407 */
[----:B-----5:R-:W-:-:S04]  /*0210*/  IMAD.WIDE.U32 R8, R7, R2, RZ ;  /* 0x0000000207087225 */ /* 0x020fc800078e00ff */
[----:B------:R-:W-:Y:S01]  /*0220*/  IMAD R12, R13, R2, RZ ;  /* 0x000000020d0c7224 */ /* 0x000fe200078e02ff */
[----:B------:R-:W-:-:S03]  /*0230*/  LEA.HI.X.SX32 R13, R10, RZ, 0x1, P0 ;  /* 0x000000ff0a0d7211 */ /* 0x000fc600000f0eff */
[----:B------:R-:W-:Y:S02]  /*0240*/  IMAD R15, R7, R3, R12 ;  /* 0x00000003070f7224 */ /* 0x000fe400078e020c */
[-C--:B-1----:R-:W-:Y:S02]  /*0250*/  IMAD R10, R13, R4.reuse, RZ ;  /* 0x000000040d0a7224 */ /* 0x082fe400078e02ff */
[----:B------:R-:W-:Y:S01]  /*0260*/  IMAD R12, R2, UR5, RZ ;  /* 0x00000005020c7c24 */ /* 0x000fe2000f8e02ff */
[----:B------:R-:W-:Y:S01]  /*0270*/  IADD3 R9, PT, PT, R9, R15, RZ ;  /* 0x0000000f09097210 */ /* 0x000fe20007ffe0ff */
[C---:B------:R-:W-:Y:S02]  /*0280*/  IMAD R7, R11.reuse, R5, R10 ;  /* 0x000000050b077224 */ /* 0x040fe400078e020a */
[----:B------:R-:W-:-:S04]  /*0290*/  IMAD.WIDE.U32 R4, R11, R4, UR12 ;  /* 0x0000000c0b047e25 */ /* 0x000fc8000f8e0004 */
[----:B------:R-:W-:Y:S01]  /*02a0*/  IMAD.WIDE.U32 R10, R2, UR4, R8 ;  /* 0x00000004020a7c25 */ /* 0x000fe2000f8e0008 */
[----:B------:R-:W-:Y:S02]  /*02b0*/  IADD3 R2, P0, PT, R8, UR16, RZ ;  /* 0x0000001008027c10 */ /* 0x000fe4000ff1e0ff */
[----:B------:R-:W-:Y:S01]  /*02c0*/  IADD3 R5, PT, PT, R5, R7, RZ ;  /* 0x0000000705057210 */ /* 0x000fe20007ffe0ff */
[----:B------:R-:W-:Y:S01]  /*02d0*/  IMAD R13, R3, UR4, R12 ;  /* 0x00000004030d7c24 */ /* 0x000fe2000f8e020c */
[----:B------:R-:W-:Y:S02]  /*02e0*/  IADD3 R8, P1, PT, R10, UR18, RZ ;  /* 0x000000120a087c10 */ /* 0x000fe4000ff3e0ff */
[----:B------:R-:W-:Y:S01]  /*02f0*/  IADD3.X R3, PT, PT, R9, UR17, RZ, P0, !PT ;  /* 0x0000001109037c10 */ /* 0x000fe200087fe4ff */
[----:B0-----:R-:W-:Y:S01]  /*0300*/  IMAD.WIDE R6, R6, 0x4, R4 ;  /* 0x0000000406067825 */ /* 0x001fe200078e0204 */
[----:B------:R-:W-:-:S03]  /*0310*/  IADD3.X R9, PT, PT, R11, UR19, R13, P1, !PT ;  /* 0x000000130b097c10 */ /* 0x000fc60008ffe40d */
[C---:B------:R-:W-:Y:S02]  /*0320*/  IMAD.WIDE R2, R0.reuse, 0x4, R2 ;  /* 0x0000000400027825 */ /* 0x040fe400078e0202 */
[----:B------:R-:W2:Y:S02]  /*0330*/  LDG.E R6, desc[UR10][R6.64] ;  /* 0x0000000a06067981 */ /* 0x000ea4000c1e1900 */
[----:B------:R-:W-:Y:S02]  /*0340*/  IMAD.WIDE R4, R0, 0x4, R8 ;  /* 0x0000000400047825 */ /* 0x000fe400078e0208 */
[----:B------:R-:W2:Y:S04]  /*0350*/  LDG.E R3, desc[UR10][R2.64] ;  /* 0x0000000a02037981 */ /* 0x000ea8000c1e1900 */
[----:B------:R-:W2:Y:S02]  /*0360*/  LDG.E R9, desc[UR10][R4.64] ;  /* 0x0000000a04097981 */ /* 0x000ea4000c1e1900 */
[----:B--2---:R-:W-:-:S05]  /*0370*/  FFMA R9, R6, R3, R9 ;  /* 0x0000000306097223 */ /* 0x004fca0000000009 */
[----:B------:R-:W-:Y:S01]  /*0380*/  STG.E desc[UR10][R4.64], R9 ;  /* 0x0000000904007986 */ /* 0x000fe2000c10190a */
[----:B------:R-:W-:Y:S05]  /*0390*/  EXIT ;  /* 0x000000000000794d */ /* 0x000fea0003800000 */
.L_x_0:
[----:B------:R-:W-:-:S00]  /*03a0*/  BRA `(.L_x_0) ;  /* 0xfffffffc00fc7947 */ /* 0x000fc0000383ffff */
[----:B------:R-:W-:-:S00]  /*03b0*/  NOP ;  /* 0x0000000000007918 */ /* 0x000fc00000000000 */
        /* <DEDUP_REMOVED lines=12> */
.L_x_2:


//--------------------- .text._Z6step_dPKfPfS1_iiim --------------------------
	.section	.text._Z6step_dPKfPfS1_iiim,"ax",@progbits
	.align	128
        .global         _Z6step_dPKfPfS1_iiim
        .type           _Z6step_dPKfPfS1_iiim,@function
        .size           _Z6step_dPKfPfS1_iiim,(.L_x_3 - _Z6step_dPKfPfS1_iiim)
        .other          _Z6step_dPKfPfS1_iiim,@"STO_CUDA_ENTRY STV_DEFAULT"
_Z6step_dPKfPfS1_iiim:
.text._Z6step_dPKfPfS1_iiim:
[----:B------:R-:W-:Y:S01]  /*0000*/  LDC R1, c[0x0][0x37c] ;  /* 0x0000df00ff017b82 */ /* 0x000fe20000000800 */
[----:B------:R-:W0:Y:S01]  /*0010*/  S2R R19, SR_CTAID.X ;  /* 0x0000000000137919 */ /* 0x000e220000002500 */
[----:B------:R-:W1:Y:S01]  /*0020*/  LDCU UR4, c[0x0][0x3a0] ;  /* 0x00007400ff0477ac */ /* 0x000e620008000800 */
[----:B------:R-:W0:Y:S01]  /*0030*/  S2R R0, SR_TID.X ;  /* 0x0000000000007919 */ /* 0x000e220000002100 */
[----:B------:R-:W0:Y:S01]  /*0040*/  LDCU UR5, c[0x0][0x360] ;  /* 0x00006c00ff0577ac */ /* 0x000e220008000800 */
[----:B------:R-:W2:Y:S01]  /*0050*/  S2R R21, SR_CTAID.Y ;  /* 0x0000000000157919 */ /* 0x000ea20000002600 */
[----:B------:R-:W2:Y:S01]  /*0060*/  LDCU UR6, c[0x0][0x364] ;  /* 0x00006c80ff0677ac */ /* 0x000ea20008000800 */
[----:B------:R-:W2:Y:S01]  /*0070*/  S2R R2, SR_TID.Y ;  /* 0x0000000000027919 */ /* 0x000ea20000002200 */
[----:B------:R-:W3:Y:S01]  /*0080*/  S2R R3, SR_TID.Z ;  /* 0x0000000000037919 */ /* 0x000ee20000002300 */
[----:B-1----:R-:W-:Y:S01]  /*0090*/  UIADD3 UR4, UPT, UPT, UR4, -0x2, URZ ;  /* 0xfffffffe04047890 */ /* 0x002fe2000fffe0ff */
[----:B0-----:R-:W-:Y:S01]  /*00a0*/  IMAD R19, R19, UR5, R0 ;  /* 0x0000000513137c24 */ /* 0x001fe2000f8e0200 */
[----:B------:R-:W0:Y:S01]  /*00b0*/  LDCU UR5, c[0x0][0x398] ;  /* 0x00007300ff0577ac */ /* 0x000e220008000800 */
[----:B------:R-:W3:Y:S03]  /*00c0*/  S2R R0, SR_CTAID.Z ;  /* 0x0000000000007919 */ /* 0x000ee60000002700 */
[----:B------:R-:W-:-:S05]  /*00d0*/  ISETP.GE.AND P0, PT, R19, UR4, PT ;  /* 0x0000000413007c0c */ /* 0x000fca000bf06270 */
[----:B------:R-:W3:Y:S01]  /*00e0*/  LDCU UR4, c[0x0][0x368] ;  /* 0x00006d00ff0477ac */ /* 0x000ee20008000800 */
[----:B--2---:R-:W-:Y:S01]  /*00f0*/  IMAD R21, R21, UR6, R2 ;  /* 0x0000000615157c24 */ /* 0x004fe2000f8e0202 */
[----:B------:R-:W-:-:S04]  /*0100*/  ISETP.LT.OR P0, PT, R19, 0x2, P0 ;  /* 0x000000021300780c */ /* 0x000fc80000701670 */
[----:B------:R-:W-:-:S13]  /*0110*/  ISETP.LT.U32.OR P0, PT, R21, 0x2, P0 ;  /* 0x000000021500780c */ /* 0x000fda0000701470 */
[----:B------:R-:W1:Y:S01]  /*0120*/  @!P0 LDC R2, c[0x0][0x39c] ;  /* 0x0000e700ff028b82 */ /* 0x000e620000000800 */
[----:B---3--:R-:W-:Y:S01]  /*0130*/  IMAD R0, R0, UR4, R3 ;  /* 0x0000000400007c24 */ /* 0x008fe2000f8e0203 */
[----:B-1----:R-:W-:-:S04]  /*0140*/  @!P0 IADD3 R2, PT, PT, R2, -0x2, RZ ;  /* 0xfffffffe02028810 */ /* 0x002fc80007ffe0ff */
[----:B------:R-:W-:-:S04]  /*0150*/  ISETP.LT.AND P0, PT, R21, R2, !P0 ;  /* 0x000000021500720c */ /* 0x000fc80004701270 */
[----:B0-----:R-:W-:-:S13]  /*0160*/  ISETP.GE.OR P0, PT, R0, UR5, !P0 ;  /* 0x0000000500007c0c */ /* 0x001fda000c706670 */
[----:B------:R-:W-:Y:S05]  /*0170*/  @P0 EXIT ;  /* 0x000000000000094d */ /* 0x000fea0003800000 */
[----:B------:R-:W0:Y:S01]  /*0180*/  LDCU UR4, c[0x0][0x39c] ;  /* 0x00007380ff0477ac */ /* 0x000e220008000800 */
[C---:B------:R-:W-:Y:S02]  /*0190*/  IADD3 R7, PT, PT, R21.reuse, -0x1, RZ ;  /* 0xffffffff15077810 */ /* 0x040fe40007ffe0ff */
[C---:B------:R-:W-:Y:S01]  /*01a0*/  IADD3 R9, PT, PT, R21.reuse, -0x2, RZ ;  /* 0xfffffffe15097810 */ /* 0x040fe20007ffe0ff */
[----:B------:R-:W1:Y:S01]  /*01b0*/  LDCU.64 UR6, c[0x0][0x3a8] ;  /* 0x00007500ff0677ac */ /* 0x000e620008000a00 */
[----:B------:R-:W-:Y:S02]  /*01c0*/  IADD3 R15, PT, PT, R21, 0x2, RZ ;  /* 0x00000002150f7810 */ /* 0x000fe40007ffe0ff */
[----:B------:R-:W-:Y:S01]  /*01d0*/  SHF.R.S32.HI R4, RZ, 0x1f, R9 ;  /* 0x0000001fff047819 */ /* 0x000fe20000011409 */
[----:B------:R-:W2:Y:S01]  /*01e0*/  LDCU.64 UR8, c[0x0][0x388] ;  /* 0x00007100ff0877ac */ /* 0x000ea20008000a00 */
[----:B------:R-:W3:Y:S01]  /*01f0*/  LDCU.64 UR10, c[0x0][0x390] ;  /* 0x00007200ff0a77ac */ /* 0x000ee20008000a00 */
[----:B0-----:R-:W-:Y:S01]  /*0200*/  IMAD R0, R0, UR4, RZ ;  /* 0x0000000400007c24 */ /* 0x001fe2000f8e02ff */
[----:B------:R-:W0:Y:S03]  /*0210*/  LDCU.64 UR4, c[0x0][0x358] ;  /* 0x00006b00ff0477ac */ /* 0x000e260008000a00 */
[----:B-1----:R-:W-:Y:S01]  /*0220*/  IMAD.WIDE.U32 R10, R0, UR6, RZ ;  /* 0x00000006000a7c25 */ /* 0x002fe2000f8e00ff */
[----:B------:R-:W-:-:S03]  /*0230*/  SHF.R.S32.HI R2, RZ, 0x1f, R0 ;  /* 0x0000001fff027819 */ /* 0x000fc60000011400 */
[----:B------:R-:W-:Y:S02]  /*0240*/  IMAD R8, R4, UR6, RZ ;  /* 0x0000000604087c24 */ /* 0x000fe4000f8e02ff */
[----:B------:R-:W-:Y:S01]  /*0250*/  IMAD R3, R2, UR6, RZ ;  /* 0x0000000602037c24 */ /* 0x000fe2000f8e02ff */
[----:B------:R-:W-:Y:S01]  /*0260*/  SHF.R.S32.HI R2, RZ, 0x1f, R7 ;  /* 0x0000001fff027819 */ /* 0x000fe20000011407 */
[----:B------:R-:W-:Y:S02]  /*0270*/  IMAD R17, R21, UR7, RZ ;  /* 0x0000000715117c24 */ /* 0x000fe4000f8e02ff */
[----:B------:R-:W-:Y:S02]  /*0280*/  IMAD R3, R0, UR7, R3 ;  /* 0x0000000700037c24 */ /* 0x000fe4000f8e0203 */
[----:B------:R-:W-:Y:S02]  /*0290*/  IMAD R6, R2, UR6, RZ ;  /* 0x0000000602067c24 */ /* 0x000fe4000f8e02ff */
[----:B------:R-:W-:Y:S01]  /*02a0*/  IMAD R23, R9, UR7, R8 ;  /* 0x0000000709177c24 */ /* 0x000fe2000f8e0208 */
[----:B------:R-:W-:-:S02]  /*02b0*/  IADD3 R11, PT, PT, R11, R3, RZ ;  /* 0x000000030b0b7210 */ /* 0x000fc40007ffe0ff */
[C---:B------:R-:W-:Y:S01]  /*02c0*/  IADD3 R3, PT, PT, R21.reuse, 0x1, RZ ;  /* 0x0000000115037810 */ /* 0x040fe20007ffe0ff */
[----:B------:R-:W-:-:S04]  /*02d0*/  IMAD.WIDE.U32 R4, R21, UR6, R10 ;  /* 0x0000000615047c25 */ /* 0x000fc8000f8e000a */
[----:B------:R-:W-:Y:S01]  /*02e0*/  IMAD.WIDE.U32 R12, R3, UR6, R10 ;  /* 0x00000006030c7c25 */ /* 0x000fe2000f8e000a */
[----:B------:R-:W-:-:S03]  /*02f0*/  IADD3 R16, PT, PT, R5, R17, RZ ;  /* 0x0000001105107210 */ /* 0x000fc60007ffe0ff */
[----:B------:R-:W-:Y:S01]  /*0300*/  IMAD R0, R3, UR7, R13 ;  /* 0x0000000703007c24 */ /* 0x000fe2000f8e020d */
[----:B--2---:R-:W-:Y:S01]  /*0310*/  IADD3 R12, P2, PT, R12, UR8, RZ ;  /* 0x000000080c0c7c10 */ /* 0x004fe2000ff5e0ff */
[C---:B------:R-:W-:Y:S01]  /*0320*/  IMAD R13, R7.reuse, UR7, R6 ;  /* 0x00000007070d7c24 */ /* 0x040fe2000f8e0206 */
[----:B------:R-:W1:Y:S01]  /*0330*/  LDC.64 R2, c[0x0][0x380] ;  /* 0x0000e000ff027b82 */ /* 0x000e620000000a00 */
[----:B------:R-:W-:-:S04]  /*0340*/  IMAD.WIDE.U32 R6, R7, UR6, R10 ;  /* 0x0000000607067c25 */ /* 0x000fc8000f8e000a */
[--C-:B------:R-:W-:Y:S01]  /*0350*/  IMAD.WIDE.U32 R8, R9, UR6, R10.reuse ;  /* 0x0000000609087c25 */ /* 0x100fe2000f8e000a */
[----:B------:R-:W-:Y:S02]  /*0360*/  IADD3 R14, P3, PT, R6, UR8, RZ ;  /* 0x00000008060e7c10 */ /* 0x000fe4000ff7e0ff */
[----:B------:R-:W-:Y:S01]  /*0370*/  IADD3 R6, P1, PT, R4, UR8, RZ ;  /* 0x0000000804067c10 */ /* 0x000fe2000ff3e0ff */
[----:B------:R-:W-:-:S04]  /*0380*/  IMAD.WIDE.U32 R10, R15, UR6, R10 ;  /* 0x000000060f0a7c25 */ /* 0x000fc8000f8e000a */
[----:B------:R-:W-:Y:S01]  /*0390*/  IMAD R5, R15, UR7, R11 ;  /* 0x000000070f057c24 */ /* 0x000fe2000f8e020b */
[----:B------:R-:W-:Y:S02]  /*03a0*/  IADD3.X R15, PT, PT, R7, UR9, R13, P3, !PT ;  /* 0x00000009070f7c10 */ /* 0x000fe40009ffe40d */
[----:B------:R-:W-:Y:S02]  /*03b0*/  IADD3.X R7, PT, PT, R16, UR9, RZ, P1, !PT ;  /* 0x0000000910077c10 */ /* 0x000fe40008ffe4ff */
[----:B------:R-:W-:Y:S01]  /*03c0*/  IADD3.X R13, PT, PT, R0, UR9, RZ, P2, !PT ;  /* 0x00000009000d7c10 */ /* 0x000fe200097fe4ff */
[C---:B------:R-:W-:Y:S01]  /*03d0*/  IMAD.WIDE R14, R19.reuse, 0x4, R14 ;  /* 0x00000004130e7825 */ /* 0x040fe200078e020e */
[----:B------:R-:W-:Y:S02]  /*03e0*/  IADD3 R10, P0, PT, R10, UR8, RZ ;  /* 0x000000080a0a7c10 */ /* 0x000fe4000ff1e0ff */
[----:B------:R-:W-:Y:S01]  /*03f0*/  IADD3 R8, P1, PT, R8, UR8, RZ ;  /* 0x0000000808087c10 */ /* 0x000fe2000ff3e0ff */
[----:B------:R-:W-:Y:S01]  /*0400*/  IMAD.WIDE R6, R19, 0x4, R6 ;  /* 0x0000000413067825 */ /* 0x000fe200078e0206 */
[----:B------:R-:W-:Y:S01]  /*0410*/  IADD3.X R11, PT, PT, R5, UR9, RZ, P0, !PT ;  /* 0x00000009050b7c10 */ /* 0x000fe200087fe4ff */
[----:B0-----:R-:W2:Y:S01]  /*0420*/  LDG.E R14, desc[UR4][R14.64] ;  /* 0x000000040e0e7981 */ /* 0x001ea2000c1e1900 */
[----:B------:R-:W0:Y:S01]  /*0430*/  LDCU UR8, c[0x3][0x8] ;  /* 0x00c00100ff0877ac */ /* 0x000e220008000800 */
[----:B------:R-:W-:-:S02]  /*0440*/  IMAD.WIDE R12, R19, 0x4, R12 ;  /* 0x00000004130c7825 */ /* 0x000fc400078e020c */
[----:B------:R-:W4:Y:S04]  /*0450*/  LDG.E R0, desc[UR4][R6.64+0x4] ;  /* 0x0000040406007981 */ /* 0x000f28000c1e1900 */
[----:B------:R-:W4:Y:S01]  /*0460*/  LDG.E R5, desc[UR4][R6.64+-0x4] ;  /* 0xfffffc0406057981 */ /* 0x000f22000c1e1900 */
[----:B------:R-:W-:Y:S01]  /*0470*/  IADD3.X R9, PT, PT, R9, UR9, R23, P1, !PT ;  /* 0x0000000909097c10 */ /* 0x000fe20008ffe417 */
[----:B------:R-:W-:Y:S02]  /*0480*/  IMAD.WIDE R10, R19, 0x4, R10 ;  /* 0x00000004130a7825 */ /* 0x000fe400078e020a */
[----:B------:R-:W5:Y:S02]  /*0490*/  LDG.E R12, desc[UR4][R12.64] ;  /* 0x000000040c0c7981 */ /* 0x000f64000c1e1900 */
[----:B-1----:R-:W-:-:S02]  /*04a0*/  IMAD.WIDE.U32 R2, R21, UR6, R2 ;  /* 0x0000000615027c25 */ /* 0x002fc4000f8e0002 */
[----:B------:R-:W2:Y:S01]  /*04b0*/  LDG.E R18, desc[UR4][R6.64+-0x8] ;  /* 0xfffff80406127981 */ /* 0x000ea2000c1e1900 */
[----:B---3--:R-:W-:Y:S01]  /*04c0*/  IADD3 R20, P0, PT, R4, UR10, RZ ;  /* 0x0000000a04147c10 */ /* 0x008fe2000ff1e0ff */
[----:B------:R-:W-:Y:S02]  /*04d0*/  IMAD.WIDE R8, R19, 0x4, R8 ;  /* 0x0000000413087825 */ /* 0x000fe400078e0208 */
[----:B------:R-:W3:Y:S01]  /*04e0*/  LDG.E R23, desc[UR4][R6.64+0x8] ;  /* 0x0000080406177981 */ /* 0x000ee2000c1e1900 */
[----:B------:R-:W-:Y:S01]  /*04f0*/  IADD3 R3, PT, PT, R17, R3, RZ ;  /* 0x0000000311037210 */ /* 0x000fe20007ffe0ff */
[----:B------:R-:W1:Y:S02]  /*0500*/  LDCU.64 UR6, c[0x3][URZ] ;  /* 0x00c00000ff0677ac */ /* 0x000e640008000a00 */
[----:B------:R-:W3:Y:S01]  /*0510*/  LDG.E R10, desc[UR4][R10.64] ;  /* 0x000000040a0a7981 */ /* 0x000ee2000c1e1900 */
[----:B------:R-:W-:-:S03]  /*0520*/  IMAD.WIDE R2, R19, 0x4, R2 ;  /* 0x0000000413027825 */ /* 0x000fc600078e0202 */
[----:B------:R-:W3:Y:S04]  /*0530*/  LDG.E R8, desc[UR4][R8.64] ;  /* 0x0000000408087981 */ /* 0x000ee8000c1e1900 */
[----:B------:R-:W3:Y:S01]  /*0540*/  LDG.E R17, desc[UR4][R6.64] ;  /* 0x0000000406117981 */ /* 0x000ee2000c1e1900 */
[----:B------:R-:W-:-:S03]  /*0550*/  IADD3.X R21, PT, PT, R16, UR11, RZ, P0, !PT ;  /* 0x0000000b10157c10 */ /* 0x000fc600087fe4ff */
[----:B------:R-:W3:Y:S01]  /*0560*/  LDG.E R3, desc[UR4][R2.64] ;  /* 0x0000000402037981 */ /* 0x000ee2000c1e1900 */
[----:B------:R-:W-:-:S05]  /*0570*/  IMAD.WIDE R20, R19, 0x4, R20 ;  /* 0x0000000413147825 */ /* 0x000fca00078e0214 */
[----:B------:R-:W3:Y:S01]  /*0580*/  LDG.E R13, desc[UR4][R20.64] ;  /* 0x00000004140d7981 */ /* 0x000ee2000c1e1900 */
[----:B----4-:R-:W-:-:S04]  /*0590*/  FADD R5, R0, R5 ;  /* 0x0000000500057221 */ /* 0x010fc80000000000 */
[----:B-----5:R-:W-:-:S04]  /*05a0*/  FADD R5, R5, R12 ;  /* 0x0000000c05057221 */ /* 0x020fc80000000000 */
[----:B--2---:R-:W-:Y:S01]  /*05b0*/  FADD R5, R5, R14 ;  /* 0x0000000e05057221 */ /* 0x004fe20000000000 */
[----:B---3--:R-:W-:-:S03]  /*05c0*/  FADD R23, R23, R18 ;  /* 0x0000001217177221 */ /* 0x008fc60000000000 */
[----:B-1----:R-:W-:Y:S01]  /*05d0*/  FMUL R0, R5, UR7 ;  /* 0x0000000705007c20 */ /* 0x002fe20008400000 */
[----:B------:R-:W-:-:S04]  /*05e0*/  FADD R23, R23, R10 ;  /* 0x0000000a17177221 */ /* 0x000fc80000000000 */
[----:B------:R-:W-:Y:S01]  /*05f0*/  FADD R23, R23, R8 ;  /* 0x0000000817177221 */ /* 0x000fe20000000000 */
[----:B------:R-:W-:-:S04]  /*0600*/  FFMA R0, R17, UR6, R0 ;  /* 0x0000000611007c23 */ /* 0x000fc80008000000 */
[----:B0-----:R-:W-:-:S04]  /*0610*/  FFMA R0, R23, UR8, R0 ;  /* 0x0000000817007c23 */ /* 0x001fc80008000000 */
[----:B------:R-:W-:-:S04]  /*0620*/  FMUL R0, R0, R3 ;  /* 0x0000000300007220 */ /* 0x000fc80000400000 */
[----:B------:R-:W-:-:S04]  /*0630*/  FFMA R0, R17, 2, R0 ;  /* 0x4000000011007823 */ /* 0x000fc80000000000 */
[----:B------:R-:W-:-:S05]  /*0640*/  FADD R13, R0, -R13 ;  /* 0x8000000d000d7221 */ /* 0x000fca0000000000 */
[----:B------:R-:W-:Y:S01]  /*0650*/  STG.E desc[UR4][R20.64], R13 ;  /* 0x0000000d14007986 */ /* 0x000fe2000c101904 */
[----:B------:R-:W-:Y:S05]  /*0660*/  EXIT ;  /* 0x000000000000794d */ /* 0x000fea0003800000 */
.L_x_1:
        /* <DEDUP_REMOVED lines=9> */
.L_x_3:


//--------------------- .nv.shared.reserved.0     --------------------------
	.section	.nv.shared.reserved.0,"aw",@nobits
	.weak		__nv_reservedSMEM_offset_0_alias
	.size		__nv_reservedSMEM_offset_0_alias, 0, 64
	.other		__nv_reservedSMEM_offset_0_alias,@"STO_CUDA_RESERVED_SHARED STV_DEFAULT"
__nv_reservedSMEM_offset_0_alias:
	.zero		0
	.zero		64


//--------------------- .nv.constant0._Z13add_sources_dPKfPfS0_PKiS3_iiiiimmm --------------------------
	.section	.nv.constant0._Z13add_sources_dPKfPfS0_PKiS3_iiiiimmm,"a",@progbits
	.sectionflags	@""
	.align	4
.nv.constant0._Z13add_sources_dPKfPfS0_PKiS3_iiiiimmm:
	.zero		984


//--------------------- .nv.constant0._Z6step_dPKfPfS1_iiim --------------------------
	.section	.nv.constant0._Z6step_dPKfPfS1_iiim,"a",@progbits
	.sectionflags	@""
	.align	4
.nv.constant0._Z6step_dPKfPfS1_iiim:
	.zero		944


//--------------------- SYMBOLS --------------------------

	.type		.nv.reservedSmem.offset0,@object
	.size		.nv.reservedSmem.offset0,0x4
